//
// Generated by NVIDIA NVVM Compiler
//
// Compiler Build ID: CL-36424714
// Cuda compilation tools, release 13.0, V13.0.88
// Based on NVVM 20.0.0
//

.version 9.0
.target sm_100
.address_size 64

	// .globl	_Z19largeMatrixAdd_G2B2PKfS0_Pfii

.visible .entry _Z19largeMatrixAdd_G2B2PKfS0_Pfii(
	.param .u64 .ptr .align 1 _Z19largeMatrixAdd_G2B2PKfS0_Pfii_param_0,
	.param .u64 .ptr .align 1 _Z19largeMatrixAdd_G2B2PKfS0_Pfii_param_1,
	.param .u64 .ptr .align 1 _Z19largeMatrixAdd_G2B2PKfS0_Pfii_param_2,
	.param .u32 _Z19largeMatrixAdd_G2B2PKfS0_Pfii_param_3,
	.param .u32 _Z19largeMatrixAdd_G2B2PKfS0_Pfii_param_4
)
{
	.reg .pred 	%p<4>;
	.reg .b32 	%r<14>;
	.reg .b32 	%f<4>;
	.reg .b64 	%rd<11>;

	ld.param.u64 	%rd1, [_Z19largeMatrixAdd_G2B2PKfS0_Pfii_param_0];
	ld.param.u64 	%rd2, [_Z19largeMatrixAdd_G2B2PKfS0_Pfii_param_1];
	ld.param.u64 	%rd3, [_Z19largeMatrixAdd_G2B2PKfS0_Pfii_param_2];
	ld.param.u32 	%r2, [_Z19largeMatrixAdd_G2B2PKfS0_Pfii_param_3];
	ld.param.u32 	%r4, [_Z19largeMatrixAdd_G2B2PKfS0_Pfii_param_4];
	mov.u32 	%r5, %ctaid.y;
	mov.u32 	%r6, %ntid.y;
	mov.u32 	%r7, %tid.y;
	mad.lo.s32 	%r8, %r5, %r6, %r7;
	mov.u32 	%r10, %ctaid.x;
	mov.u32 	%r11, %ntid.x;
	mov.u32 	%r12, %tid.x;
	mad.lo.s32 	%r13, %r10, %r11, %r12;
	mad.lo.s32 	%r1, %r4, %r8, %r13;
	setp.ge.u32 	%p1, %r13, %r4;
	setp.ge.u32 	%p2, %r8, %r2;
	or.pred  	%p3, %p1, %p2;
	@%p3 bra 	$L__BB0_2;
	cvta.to.global.u64 	%rd4, %rd1;
	cvta.to.global.u64 	%rd5, %rd2;
	cvta.to.global.u64 	%rd6, %rd3;
	mul.wide.u32 	%rd7, %r1, 4;
	add.s64 	%rd8, %rd4, %rd7;
	ld.global.f32 	%f1, [%rd8];
	add.s64 	%rd9, %rd5, %rd7;
	ld.global.f32 	%f2, [%rd9];
	add.f32 	%f3, %f1, %f2;
	add.s64 	%rd10, %rd6, %rd7;
	st.global.f32 	[%rd10], %f3;
$L__BB0_2:
	ret;

}
	// .globl	_Z19largeMatrixAdd_G1B1PKfS0_Pfii
.visible .entry _Z19largeMatrixAdd_G1B1PKfS0_Pfii(
	.param .u64 .ptr .align 1 _Z19largeMatrixAdd_G1B1PKfS0_Pfii_param_0,
	.param .u64 .ptr .align 1 _Z19largeMatrixAdd_G1B1PKfS0_Pfii_param_1,
	.param .u64 .ptr .align 1 _Z19largeMatrixAdd_G1B1PKfS0_Pfii_param_2,
	.param .u32 _Z19largeMatrixAdd_G1B1PKfS0_Pfii_param_3,
	.param .u32 _Z19largeMatrixAdd_G1B1PKfS0_Pfii_param_4
)
{
	.reg .pred 	%p<12>;
	.reg .b32 	%r<114>;
	.reg .b32 	%f<88>;
	.reg .b64 	%rd<123>;

	ld.param.u64 	%rd4, [_Z19largeMatrixAdd_G1B1PKfS0_Pfii_param_0];
	ld.param.u64 	%rd5, [_Z19largeMatrixAdd_G1B1PKfS0_Pfii_param_1];
	ld.param.u64 	%rd6, [_Z19largeMatrixAdd_G1B1PKfS0_Pfii_param_2];
	ld.param.u32 	%r69, [_Z19largeMatrixAdd_G1B1PKfS0_Pfii_param_3];
	ld.param.u32 	%r70, [_Z19largeMatrixAdd_G1B1PKfS0_Pfii_param_4];
	cvta.to.global.u64 	%rd1, %rd6;
	cvta.to.global.u64 	%rd2, %rd5;
	cvta.to.global.u64 	%rd3, %rd4;
	mov.u32 	%r71, %ctaid.x;
	mov.u32 	%r72, %ntid.x;
	mul.lo.s32 	%r1, %r71, %r72;
	mov.u32 	%r2, %tid.x;
	add.s32 	%r3, %r1, %r2;
	setp.ge.u32 	%p1, %r3, %r70;
	setp.lt.s32 	%p2, %r69, 1;
	or.pred  	%p3, %p1, %p2;
	@%p3 bra 	$L__BB1_13;
	setp.lt.u32 	%p4, %r69, 16;
	mov.b32 	%r110, 0;
	@%p4 bra 	$L__BB1_4;
	and.b32  	%r74, %r69, 2147483632;
	neg.s32 	%r108, %r74;
	add.s32 	%r75, %r2, %r70;
	add.s32 	%r107, %r75, %r1;
	shl.b32 	%r76, %r70, 1;
	add.s32 	%r106, %r3, %r76;
	mad.lo.s32 	%r105, %r70, 3, %r3;
	shl.b32 	%r77, %r70, 2;
	add.s32 	%r104, %r3, %r77;
	mad.lo.s32 	%r103, %r70, 5, %r3;
	mad.lo.s32 	%r102, %r70, 6, %r3;
	mad.lo.s32 	%r101, %r70, 7, %r3;
	shl.b32 	%r78, %r70, 3;
	add.s32 	%r100, %r3, %r78;
	mad.lo.s32 	%r99, %r70, 9, %r3;
	mad.lo.s32 	%r98, %r70, 10, %r3;
	mad.lo.s32 	%r97, %r70, 11, %r3;
	mad.lo.s32 	%r96, %r70, 12, %r3;
	mad.lo.s32 	%r95, %r70, 13, %r3;
	mad.lo.s32 	%r94, %r70, 14, %r3;
	mad.lo.s32 	%r93, %r70, 15, %r3;
	mov.u32 	%r92, %r3;
$L__BB1_3:
	.pragma "nounroll";
	and.b32  	%r110, %r69, 2147483632;
	mul.wide.u32 	%rd7, %r92, 4;
	add.s64 	%rd8, %rd3, %rd7;
	ld.global.f32 	%f1, [%rd8];
	add.s64 	%rd9, %rd2, %rd7;
	ld.global.f32 	%f2, [%rd9];
	add.f32 	%f3, %f1, %f2;
	add.s64 	%rd10, %rd1, %rd7;
	st.global.f32 	[%rd10], %f3;
	mul.wide.u32 	%rd11, %r107, 4;
	add.s64 	%rd12, %rd3, %rd11;
	ld.global.f32 	%f4, [%rd12];
	add.s64 	%rd13, %rd2, %rd11;
	ld.global.f32 	%f5, [%rd13];
	add.f32 	%f6, %f4, %f5;
	add.s64 	%rd14, %rd1, %rd11;
	st.global.f32 	[%rd14], %f6;
	mul.wide.u32 	%rd15, %r106, 4;
	add.s64 	%rd16, %rd3, %rd15;
	ld.global.f32 	%f7, [%rd16];
	add.s64 	%rd17, %rd2, %rd15;
	ld.global.f32 	%f8, [%rd17];
	add.f32 	%f9, %f7, %f8;
	add.s64 	%rd18, %rd1, %rd15;
	st.global.f32 	[%rd18], %f9;
	mul.wide.u32 	%rd19, %r105, 4;
	add.s64 	%rd20, %rd3, %rd19;
	ld.global.f32 	%f10, [%rd20];
	add.s64 	%rd21, %rd2, %rd19;
	ld.global.f32 	%f11, [%rd21];
	add.f32 	%f12, %f10, %f11;
	add.s64 	%rd22, %rd1, %rd19;
	st.global.f32 	[%rd22], %f12;
	mul.wide.u32 	%rd23, %r104, 4;
	add.s64 	%rd24, %rd3, %rd23;
	ld.global.f32 	%f13, [%rd24];
	add.s64 	%rd25, %rd2, %rd23;
	ld.global.f32 	%f14, [%rd25];
	add.f32 	%f15, %f13, %f14;
	add.s64 	%rd26, %rd1, %rd23;
	st.global.f32 	[%rd26], %f15;
	mul.wide.u32 	%rd27, %r103, 4;
	add.s64 	%rd28, %rd3, %rd27;
	ld.global.f32 	%f16, [%rd28];
	add.s64 	%rd29, %rd2, %rd27;
	ld.global.f32 	%f17, [%rd29];
	add.f32 	%f18, %f16, %f17;
	add.s64 	%rd30, %rd1, %rd27;
	st.global.f32 	[%rd30], %f18;
	mul.wide.u32 	%rd31, %r102, 4;
	add.s64 	%rd32, %rd3, %rd31;
	ld.global.f32 	%f19, [%rd32];
	add.s64 	%rd33, %rd2, %rd31;
	ld.global.f32 	%f20, [%rd33];
	add.f32 	%f21, %f19, %f20;
	add.s64 	%rd34, %rd1, %rd31;
	st.global.f32 	[%rd34], %f21;
	mul.wide.u32 	%rd35, %r101, 4;
	add.s64 	%rd36, %rd3, %rd35;
	ld.global.f32 	%f22, [%rd36];
	add.s64 	%rd37, %rd2, %rd35;
	ld.global.f32 	%f23, [%rd37];
	add.f32 	%f24, %f22, %f23;
	add.s64 	%rd38, %rd1, %rd35;
	st.global.f32 	[%rd38], %f24;
	mul.wide.u32 	%rd39, %r100, 4;
	add.s64 	%rd40, %rd3, %rd39;
	ld.global.f32 	%f25, [%rd40];
	add.s64 	%rd41, %rd2, %rd39;
	ld.global.f32 	%f26, [%rd41];
	add.f32 	%f27, %f25, %f26;
	add.s64 	%rd42, %rd1, %rd39;
	st.global.f32 	[%rd42], %f27;
	mul.wide.u32 	%rd43, %r99, 4;
	add.s64 	%rd44, %rd3, %rd43;
	ld.global.f32 	%f28, [%rd44];
	add.s64 	%rd45, %rd2, %rd43;
	ld.global.f32 	%f29, [%rd45];
	add.f32 	%f30, %f28, %f29;
	add.s64 	%rd46, %rd1, %rd43;
	st.global.f32 	[%rd46], %f30;
	mul.wide.u32 	%rd47, %r98, 4;
	add.s64 	%rd48, %rd3, %rd47;
	ld.global.f32 	%f31, [%rd48];
	add.s64 	%rd49, %rd2, %rd47;
	ld.global.f32 	%f32, [%rd49];
	add.f32 	%f33, %f31, %f32;
	add.s64 	%rd50, %rd1, %rd47;
	st.global.f32 	[%rd50], %f33;
	mul.wide.u32 	%rd51, %r97, 4;
	add.s64 	%rd52, %rd3, %rd51;
	ld.global.f32 	%f34, [%rd52];
	add.s64 	%rd53, %rd2, %rd51;
	ld.global.f32 	%f35, [%rd53];
	add.f32 	%f36, %f34, %f35;
	add.s64 	%rd54, %rd1, %rd51;
	st.global.f32 	[%rd54], %f36;
	mul.wide.u32 	%rd55, %r96, 4;
	add.s64 	%rd56, %rd3, %rd55;
	ld.global.f32 	%f37, [%rd56];
	add.s64 	%rd57, %rd2, %rd55;
	ld.global.f32 	%f38, [%rd57];
	add.f32 	%f39, %f37, %f38;
	add.s64 	%rd58, %rd1, %rd55;
	st.global.f32 	[%rd58], %f39;
	mul.wide.u32 	%rd59, %r95, 4;
	add.s64 	%rd60, %rd3, %rd59;
	ld.global.f32 	%f40, [%rd60];
	add.s64 	%rd61, %rd2, %rd59;
	ld.global.f32 	%f41, [%rd61];
	add.f32 	%f42, %f40, %f41;
	add.s64 	%rd62, %rd1, %rd59;
	st.global.f32 	[%rd62], %f42;
	mul.wide.u32 	%rd63, %r94, 4;
	add.s64 	%rd64, %rd3, %rd63;
	ld.global.f32 	%f43, [%rd64];
	add.s64 	%rd65, %rd2, %rd63;
	ld.global.f32 	%f44, [%rd65];
	add.f32 	%f45, %f43, %f44;
	add.s64 	%rd66, %rd1, %rd63;
	st.global.f32 	[%rd66], %f45;
	mul.wide.u32 	%rd67, %r93, 4;
	add.s64 	%rd68, %rd3, %rd67;
	ld.global.f32 	%f46, [%rd68];
	add.s64 	%rd69, %rd2, %rd67;
	ld.global.f32 	%f47, [%rd69];
	add.f32 	%f48, %f46, %f47;
	add.s64 	%rd70, %rd1, %rd67;
	st.global.f32 	[%rd70], %f48;
	add.s32 	%r108, %r108, 16;
	shl.b32 	%r79, %r70, 4;
	add.s32 	%r107, %r107, %r79;
	add.s32 	%r106, %r106, %r79;
	add.s32 	%r105, %r105, %r79;
	add.s32 	%r104, %r104, %r79;
	add.s32 	%r103, %r103, %r79;
	add.s32 	%r102, %r102, %r79;
	add.s32 	%r101, %r101, %r79;
	add.s32 	%r100, %r100, %r79;
	add.s32 	%r99, %r99, %r79;
	add.s32 	%r98, %r98, %r79;
	add.s32 	%r97, %r97, %r79;
	add.s32 	%r96, %r96, %r79;
	add.s32 	%r95, %r95, %r79;
	add.s32 	%r94, %r94, %r79;
	add.s32 	%r93, %r93, %r79;
	add.s32 	%r92, %r92, %r79;
	setp.ne.s32 	%p5, %r108, 0;
	@%p5 bra 	$L__BB1_3;
$L__BB1_4:
	and.b32  	%r56, %r69, 15;
	setp.eq.s32 	%p6, %r56, 0;
	@%p6 bra 	$L__BB1_13;
	and.b32  	%r57, %r69, 7;
	setp.lt.u32 	%p7, %r56, 8;
	@%p7 bra 	$L__BB1_7;
	mad.lo.s32 	%r80, %r110, %r70, %r3;
	mul.wide.u32 	%rd71, %r80, 4;
	add.s64 	%rd72, %rd3, %rd71;
	ld.global.f32 	%f49, [%rd72];
	add.s64 	%rd73, %rd2, %rd71;
	ld.global.f32 	%f50, [%rd73];
	add.f32 	%f51, %f49, %f50;
	add.s64 	%rd74, %rd1, %rd71;
	st.global.f32 	[%rd74], %f51;
	add.s32 	%r81, %r80, %r70;
	mul.wide.u32 	%rd75, %r81, 4;
	add.s64 	%rd76, %rd3, %rd75;
	ld.global.f32 	%f52, [%rd76];
	add.s64 	%rd77, %rd2, %rd75;
	ld.global.f32 	%f53, [%rd77];
	add.f32 	%f54, %f52, %f53;
	add.s64 	%rd78, %rd1, %rd75;
	st.global.f32 	[%rd78], %f54;
	add.s32 	%r82, %r81, %r70;
	mul.wide.u32 	%rd79, %r82, 4;
	add.s64 	%rd80, %rd3, %rd79;
	ld.global.f32 	%f55, [%rd80];
	add.s64 	%rd81, %rd2, %rd79;
	ld.global.f32 	%f56, [%rd81];
	add.f32 	%f57, %f55, %f56;
	add.s64 	%rd82, %rd1, %rd79;
	st.global.f32 	[%rd82], %f57;
	add.s32 	%r83, %r82, %r70;
	mul.wide.u32 	%rd83, %r83, 4;
	add.s64 	%rd84, %rd3, %rd83;
	ld.global.f32 	%f58, [%rd84];
	add.s64 	%rd85, %rd2, %rd83;
	ld.global.f32 	%f59, [%rd85];
	add.f32 	%f60, %f58, %f59;
	add.s64 	%rd86, %rd1, %rd83;
	st.global.f32 	[%rd86], %f60;
	add.s32 	%r84, %r83, %r70;
	mul.wide.u32 	%rd87, %r84, 4;
	add.s64 	%rd88, %rd3, %rd87;
	ld.global.f32 	%f61, [%rd88];
	add.s64 	%rd89, %rd2, %rd87;
	ld.global.f32 	%f62, [%rd89];
	add.f32 	%f63, %f61, %f62;
	add.s64 	%rd90, %rd1, %rd87;
	st.global.f32 	[%rd90], %f63;
	add.s32 	%r85, %r84, %r70;
	mul.wide.u32 	%rd91, %r85, 4;
	add.s64 	%rd92, %rd3, %rd91;
	ld.global.f32 	%f64, [%rd92];
	add.s64 	%rd93, %rd2, %rd91;
	ld.global.f32 	%f65, [%rd93];
	add.f32 	%f66, %f64, %f65;
	add.s64 	%rd94, %rd1, %rd91;
	st.global.f32 	[%rd94], %f66;
	add.s32 	%r86, %r85, %r70;
	mul.wide.u32 	%rd95, %r86, 4;
	add.s64 	%rd96, %rd3, %rd95;
	ld.global.f32 	%f67, [%rd96];
	add.s64 	%rd97, %rd2, %rd95;
	ld.global.f32 	%f68, [%rd97];
	add.f32 	%f69, %f67, %f68;
	add.s64 	%rd98, %rd1, %rd95;
	st.global.f32 	[%rd98], %f69;
	add.s32 	%r87, %r86, %r70;
	mul.wide.u32 	%rd99, %r87, 4;
	add.s64 	%rd100, %rd3, %rd99;
	ld.global.f32 	%f70, [%rd100];
	add.s64 	%rd101, %rd2, %rd99;
	ld.global.f32 	%f71, [%rd101];
	add.f32 	%f72, %f70, %f71;
	add.s64 	%rd102, %rd1, %rd99;
	st.global.f32 	[%rd102], %f72;
	add.s32 	%r110, %r110, 8;
$L__BB1_7:
	setp.eq.s32 	%p8, %r57, 0;
	@%p8 bra 	$L__BB1_13;
	and.b32  	%r60, %r69, 3;
	setp.lt.u32 	%p9, %r57, 4;
	@%p9 bra 	$L__BB1_10;
	mad.lo.s32 	%r88, %r110, %r70, %r3;
	mul.wide.u32 	%rd103, %r88, 4;
	add.s64 	%rd104, %rd3, %rd103;
	ld.global.f32 	%f73, [%rd104];
	add.s64 	%rd105, %rd2, %rd103;
	ld.global.f32 	%f74, [%rd105];
	add.f32 	%f75, %f73, %f74;
	add.s64 	%rd106, %rd1, %rd103;
	st.global.f32 	[%rd106], %f75;
	add.s32 	%r89, %r88, %r70;
	mul.wide.u32 	%rd107, %r89, 4;
	add.s64 	%rd108, %rd3, %rd107;
	ld.global.f32 	%f76, [%rd108];
	add.s64 	%rd109, %rd2, %rd107;
	ld.global.f32 	%f77, [%rd109];
	add.f32 	%f78, %f76, %f77;
	add.s64 	%rd110, %rd1, %rd107;
	st.global.f32 	[%rd110], %f78;
	add.s32 	%r90, %r89, %r70;
	mul.wide.u32 	%rd111, %r90, 4;
	add.s64 	%rd112, %rd3, %rd111;
	ld.global.f32 	%f79, [%rd112];
	add.s64 	%rd113, %rd2, %rd111;
	ld.global.f32 	%f80, [%rd113];
	add.f32 	%f81, %f79, %f80;
	add.s64 	%rd114, %rd1, %rd111;
	st.global.f32 	[%rd114], %f81;
	add.s32 	%r91, %r90, %r70;
	mul.wide.u32 	%rd115, %r91, 4;
	add.s64 	%rd116, %rd3, %rd115;
	ld.global.f32 	%f82, [%rd116];
	add.s64 	%rd117, %rd2, %rd115;
	ld.global.f32 	%f83, [%rd117];
	add.f32 	%f84, %f82, %f83;
	add.s64 	%rd118, %rd1, %rd115;
	st.global.f32 	[%rd118], %f84;
	add.s32 	%r110, %r110, 4;
$L__BB1_10:
	setp.eq.s32 	%p10, %r60, 0;
	@%p10 bra 	$L__BB1_13;
	mad.lo.s32 	%r113, %r110, %r70, %r3;
	neg.s32 	%r112, %r60;
$L__BB1_12:
	.pragma "nounroll";
	mul.wide.u32 	%rd119, %r113, 4;
	add.s64 	%rd120, %rd3, %rd119;
	ld.global.f32 	%f85, [%rd120];
	add.s64 	%rd121, %rd2, %rd119;
	ld.global.f32 	%f86, [%rd121];
	add.f32 	%f87, %f85, %f86;
	add.s64 	%rd122, %rd1, %rd119;
	st.global.f32 	[%rd122], %f87;
	add.s32 	%r113, %r113, %r70;
	add.s32 	%r112, %r112, 1;
	setp.ne.s32 	%p11, %r112, 0;
	@%p11 bra 	$L__BB1_12;
$L__BB1_13:
	ret;

}
	// .globl	_Z19largeMatrixAdd_G2B1PKfS0_Pfii
.visible .entry _Z19largeMatrixAdd_G2B1PKfS0_Pfii(
	.param .u64 .ptr .align 1 _Z19largeMatrixAdd_G2B1PKfS0_Pfii_param_0,
	.param .u64 .ptr .align 1 _Z19largeMatrixAdd_G2B1PKfS0_Pfii_param_1,
	.param .u64 .ptr .align 1 _Z19largeMatrixAdd_G2B1PKfS0_Pfii_param_2,
	.param .u32 _Z19largeMatrixAdd_G2B1PKfS0_Pfii_param_3,
	.param .u32 _Z19largeMatrixAdd_G2B1PKfS0_Pfii_param_4
)
{
	.reg .pred 	%p<4>;
	.reg .b32 	%r<9>;
	.reg .b32 	%f<4>;
	.reg .b64 	%rd<11>;

	ld.param.u64 	%rd1, [_Z19largeMatrixAdd_G2B1PKfS0_Pfii_param_0];
	ld.param.u64 	%rd2, [_Z19largeMatrixAdd_G2B1PKfS0_Pfii_param_1];
	ld.param.u64 	%rd3, [_Z19largeMatrixAdd_G2B1PKfS0_Pfii_param_2];
	ld.param.u32 	%r2, [_Z19largeMatrixAdd_G2B1PKfS0_Pfii_param_3];
	ld.param.u32 	%r3, [_Z19largeMatrixAdd_G2B1PKfS0_Pfii_param_4];
	mov.u32 	%r4, %ctaid.x;
	mov.u32 	%r5, %ntid.x;
	mov.u32 	%r6, %tid.x;
	mad.lo.s32 	%r7, %r4, %r5, %r6;
	mov.u32 	%r8, %ctaid.y;
	mad.lo.s32 	%r1, %r3, %r8, %r7;
	setp.ge.u32 	%p1, %r7, %r3;
	setp.ge.u32 	%p2, %r8, %r2;
	or.pred  	%p3, %p2, %p1;
	@%p3 bra 	$L__BB2_2;
	cvta.to.global.u64 	%rd4, %rd1;
	cvta.to.global.u64 	%rd5, %rd2;
	cvta.to.global.u64 	%rd6, %rd3;
	mul.wide.u32 	%rd7, %r1, 4;
	add.s64 	%rd8, %rd4, %rd7;
	ld.global.f32 	%f1, [%rd8];
	add.s64 	%rd9, %rd5, %rd7;
	ld.global.f32 	%f2, [%rd9];
	add.f32 	%f3, %f1, %f2;
	add.s64 	%rd10, %rd6, %rd7;
	st.global.f32 	[%rd10], %f3;
$L__BB2_2:
	ret;

}


// ===== COMPILED SASS (sm_100) =====

	.target	sm_100

	.elftype	@"ET_EXEC"


//--------------------- .note.nv.tkinfo           --------------------------
	.section	.note.nv.tkinfo,"",@"SHT_NOTE"
	.sectionflags	@"SHF_NOTE_NV_TKINFO"
	.tkinfo
        /*0018*/ 	.word	0x00000002
        /*0030*/ 	.string	""
        /*0030*/ 	.string	"ptxas"
        /*0030*/ 	.string	"Cuda compilation tools, release 13.0, V13.0.88"
        /*0030*/ 	.string	"Build cuda_13.0.r13.0/compiler.36424714_0"
        /*0030*/ 	.string	"-arch sm_100 -m 64 "



//--------------------- .note.nv.cuinfo           --------------------------
	.section	.note.nv.cuinfo,"",@"SHT_NOTE"
	.sectionflags	@"SHF_NOTE_NV_CUINFO"
        /*0018*/ 	.short	0x0002
        /*001a*/ 	.short	0x0064
        /*001c*/ 	.short	0x0082
	.zero		2


//--------------------- .nv.info                  --------------------------
	.section	.nv.info,"",@"SHT_CUDA_INFO"
	.align	4


	//----- nvinfo : EIATTR_REGCOUNT
	.align		4
        /*0000*/ 	.byte	0x04, 0x2f
        /*0002*/ 	.short	(.L_1 - .L_0)
	.align		4
.L_0:
        /*0004*/ 	.word	index@(_Z19largeMatrixAdd_G2B2PKfS0_Pfii)
        /*0008*/ 	.word	0x0000000c


	//----- nvinfo : EIATTR_FRAME_SIZE
	.align		4
.L_1:
        /*000c*/ 	.byte	0x04, 0x11
        /*000e*/ 	.short	(.L_3 - .L_2)
	.align		4
.L_2:
        /*0010*/ 	.word	index@(_Z19largeMatrixAdd_G2B2PKfS0_Pfii)
        /*0014*/ 	.word	0x00000000


	//----- nvinfo : EIATTR_REGCOUNT
	.align		4
.L_3:
        /*0018*/ 	.byte	0x04, 0x2f
        /*001a*/ 	.short	(.L_5 - .L_4)
	.align		4
.L_4:
        /*001c*/ 	.word	index@(_Z19largeMatrixAdd_G1B1PKfS0_Pfii)
        /*0020*/ 	.word	0x00000020


	//----- nvinfo : EIATTR_FRAME_SIZE
	.align		4
.L_5:
        /*0024*/ 	.byte	0x04, 0x11
        /*0026*/ 	.short	(.L_7 - .L_6)
	.align		4
.L_6:
        /*0028*/ 	.word	index@(_Z19largeMatrixAdd_G1B1PKfS0_Pfii)
        /*002c*/ 	.word	0x00000000


	//----- nvinfo : EIATTR_REGCOUNT
	.align		4
.L_7:
        /*0030*/ 	.byte	0x04, 0x2f
        /*0032*/ 	.short	(.L_9 - .L_8)
	.align		4
.L_8:
        /*0034*/ 	.word	index@(_Z19largeMatrixAdd_G2B1PKfS0_Pfii)
        /*0038*/ 	.word	0x0000000c


	//----- nvinfo : EIATTR_FRAME_SIZE
	.align		4
.L_9:
        /*003c*/ 	.byte	0x04, 0x11
        /*003e*/ 	.short	(.L_11 - .L_10)
	.align		4
.L_10:
        /*0040*/ 	.word	index@(_Z19largeMatrixAdd_G2B1PKfS0_Pfii)
        /*0044*/ 	.word	0x00000000


	//----- nvinfo : EIATTR_MIN_STACK_SIZE
	.align		4
.L_11:
        /*0048*/ 	.byte	0x04, 0x12
        /*004a*/ 	.short	(.L_13 - .L_12)
	.align		4
.L_12:
        /*004c*/ 	.word	index@(_Z19largeMatrixAdd_G2B1PKfS0_Pfii)
        /*0050*/ 	.word	0x00000000


	//----- nvinfo : EIATTR_MIN_STACK_SIZE
	.align		4
.L_13:
        /*0054*/ 	.byte	0x04, 0x12
        /*0056*/ 	.short	(.L_15 - .L_14)
	.align		4
.L_14:
        /*0058*/ 	.word	index@(_Z19largeMatrixAdd_G1B1PKfS0_Pfii)
        /*005c*/ 	.word	0x00000000


	//----- nvinfo : EIATTR_MIN_STACK_SIZE
	.align		4
.L_15:
        /*0060*/ 	.byte	0x04, 0x12
        /*0062*/ 	.short	(.L_17 - .L_16)
	.align		4
.L_16:
        /*0064*/ 	.word	index@(_Z19largeMatrixAdd_G2B2PKfS0_Pfii)
        /*0068*/ 	.word	0x00000000
.L_17:


//--------------------- .nv.compat                --------------------------
	.section	.nv.compat,"",@"SHT_CUDA_COMPAT_INFO"
	.align	4
        /*0000*/ 	.byte	0x02, 0x09, 0x00, 0x00, 0x02, 0x02, 0x01, 0x00, 0x02, 0x05, 0x05, 0x00, 0x03, 0x07, 0x01, 0x01
        /*0010*/ 	.byte	0x02, 0x03, 0x00, 0x00, 0x02, 0x06, 0x01, 0x00, 0x04, 0x0b, 0x08, 0x00, 0x09, 0x00, 0x00, 0x00
        /*0020*/ 	.byte	0x00, 0x00, 0x00, 0x00


//--------------------- .nv.info._Z19largeMatrixAdd_G2B1PKfS0_Pfii --------------------------
	.section	.nv.info._Z19largeMatrixAdd_G2B1PKfS0_Pfii,"",@"SHT_CUDA_INFO"
	.sectionflags	@""
	.align	4


	//----- nvinfo : EIATTR_CUDA_API_VERSION
	.align		4
        /*0000*/ 	.byte	0x04, 0x37
        /*0002*/ 	.short	(.L_19 - .L_18)
.L_18:
        /*0004*/ 	.word	0x00000082


	//----- nvinfo : EIATTR_KPARAM_INFO
	.align		4
.L_19:
        /*0008*/ 	.byte	0x04, 0x17
        /*000a*/ 	.short	(.L_21 - .L_20)
.L_20:
        /*000c*/ 	.word	0x00000000
        /*0010*/ 	.short	0x0004
        /*0012*/ 	.short	0x001c
        /*0014*/ 	.byte	0x00, 0xf0, 0x11, 0x00


	//----- nvinfo : EIATTR_KPARAM_INFO
	.align		4
.L_21:
        /*0018*/ 	.byte	0x04, 0x17
        /*001a*/ 	.short	(.L_23 - .L_22)
.L_22:
        /*001c*/ 	.word	0x00000000
        /*0020*/ 	.short	0x0003
        /*0022*/ 	.short	0x0018
        /*0024*/ 	.byte	0x00, 0xf0, 0x11, 0x00


	//----- nvinfo : EIATTR_KPARAM_INFO
	.align		4
.L_23:
        /*0028*/ 	.byte	0x04, 0x17
        /*002a*/ 	.short	(.L_25 - .L_24)
.L_24:
        /*002c*/ 	.word	0x00000000
        /*0030*/ 	.short	0x0002
        /*0032*/ 	.short	0x0010
        /*0034*/ 	.byte	0x00, 0xf5, 0x21, 0x00


	//----- nvinfo : EIATTR_KPARAM_INFO
	.align		4
.L_25:
        /*0038*/ 	.byte	0x04, 0x17
        /*003a*/ 	.short	(.L_27 - .L_26)
.L_26:
        /*003c*/ 	.word	0x00000000
        /*0040*/ 	.short	0x0001
        /*0042*/ 	.short	0x0008
        /*0044*/ 	.byte	0x00, 0xf5, 0x21, 0x00


	//----- nvinfo : EIATTR_KPARAM_INFO
	.align		4
.L_27:
        /*0048*/ 	.byte	0x04, 0x17
        /*004a*/ 	.short	(.L_29 - .L_28)
.L_28:
        /*004c*/ 	.word	0x00000000
        /*0050*/ 	.short	0x0000
        /*0052*/ 	.short	0x0000
        /*0054*/ 	.byte	0x00, 0xf5, 0x21, 0x00


	//----- nvinfo : EIATTR_SPARSE_MMA_MASK
	.align		4
.L_29:
        /*0058*/ 	.byte	0x03, 0x50
        /*005a*/ 	.short	0x0000


	//----- nvinfo : EIATTR_MAXREG_COUNT
	.align		4
        /*005c*/ 	.byte	0x03, 0x1b
        /*005e*/ 	.short	0x00ff


	//----- nvinfo : EIATTR_MERCURY_ISA_VERSION
	.align		4
        /*0060*/ 	.byte	0x03, 0x5f
        /*0062*/ 	.short	0x0101


	//----- nvinfo : EIATTR_VRC_CTA_INIT_COUNT
	.align		4
        /*0064*/ 	.byte	0x02, 0x4a
	.zero		1
	.zero		1


	//----- nvinfo : EIATTR_EXIT_INSTR_OFFSETS
	.align		4
        /*0068*/ 	.byte	0x04, 0x1c
        /*006a*/ 	.short	(.L_31 - .L_30)


	//   ....[0]....
.L_30:
        /*006c*/ 	.word	0x000000a0


	//   ....[1]....
        /*0070*/ 	.word	0x00000160


	//----- nvinfo : EIATTR_CBANK_PARAM_SIZE
	.align		4
.L_31:
        /*0074*/ 	.byte	0x03, 0x19
        /*0076*/ 	.short	0x0020


	//----- nvinfo : EIATTR_PARAM_CBANK
	.align		4
        /*0078*/ 	.byte	0x04, 0x0a
        /*007a*/ 	.short	(.L_33 - .L_32)
	.align		4
.L_32:
        /*007c*/ 	.word	index@(.nv.constant0._Z19largeMatrixAdd_G2B1PKfS0_Pfii)
        /*0080*/ 	.short	0x0380
        /*0082*/ 	.short	0x0020


	//----- nvinfo : EIATTR_SW_WAR
	.align		4
.L_33:
        /*0084*/ 	.byte	0x04, 0x36
        /*0086*/ 	.short	(.L_35 - .L_34)
.L_34:
        /*0088*/ 	.word	0x00000008
.L_35:


//--------------------- .nv.info._Z19largeMatrixAdd_G1B1PKfS0_Pfii --------------------------
	.section	.nv.info._Z19largeMatrixAdd_G1B1PKfS0_Pfii,"",@"SHT_CUDA_INFO"
	.sectionflags	@""
	.align	4


	//----- nvinfo : EIATTR_CUDA_API_VERSION
	.align		4
        /*0000*/ 	.byte	0x04, 0x37
        /*0002*/ 	.short	(.L_37 - .L_36)
.L_36:
        /*0004*/ 	.word	0x00000082


	//----- nvinfo : EIATTR_KPARAM_INFO
	.align		4
.L_37:
        /*0008*/ 	.byte	0x04, 0x17
        /*000a*/ 	.short	(.L_39 - .L_38)
.L_38:
        /*000c*/ 	.word	0x00000000
        /*0010*/ 	.short	0x0004
        /*0012*/ 	.short	0x001c
        /*0014*/ 	.byte	0x00, 0xf0, 0x11, 0x00


	//----- nvinfo : EIATTR_KPARAM_INFO
	.align		4
.L_39:
        /*0018*/ 	.byte	0x04, 0x17
        /*001a*/ 	.short	(.L_41 - .L_40)
.L_40:
        /*001c*/ 	.word	0x00000000
        /*0020*/ 	.short	0x0003
        /*0022*/ 	.short	0x0018
        /*0024*/ 	.byte	0x00, 0xf0, 0x11, 0x00


	//----- nvinfo : EIATTR_KPARAM_INFO
	.align		4
.L_41:
        /*0028*/ 	.byte	0x04, 0x17
        /*002a*/ 	.short	(.L_43 - .L_42)
.L_42:
        /*002c*/ 	.word	0x00000000
        /*0030*/ 	.short	0x0002
        /*0032*/ 	.short	0x0010
        /*0034*/ 	.byte	0x00, 0xf5, 0x21, 0x00


	//----- nvinfo : EIATTR_KPARAM_INFO
	.align		4
.L_43:
        /*0038*/ 	.byte	0x04, 0x17
        /*003a*/ 	.short	(.L_45 - .L_44)
.L_44:
        /*003c*/ 	.word	0x00000000
        /*0040*/ 	.short	0x0001
        /*0042*/ 	.short	0x0008
        /*0044*/ 	.byte	0x00, 0xf5, 0x21, 0x00


	//----- nvinfo : EIATTR_KPARAM_INFO
	.align		4
.L_45:
        /*0048*/ 	.byte	0x04, 0x17
        /*004a*/ 	.short	(.L_47 - .L_46)
.L_46:
        /*004c*/ 	.word	0x00000000
        /*0050*/ 	.short	0x0000
        /*0052*/ 	.short	0x0000
        /*0054*/ 	.byte	0x00, 0xf5, 0x21, 0x00


	//----- nvinfo : EIATTR_SPARSE_MMA_MASK
	.align		4
.L_47:
        /*0058*/ 	.byte	0x03, 0x50
        /*005a*/ 	.short	0x0000


	//----- nvinfo : EIATTR_MAXREG_COUNT
	.align		4
        /*005c*/ 	.byte	0x03, 0x1b
        /*005e*/ 	.short	0x00ff


	//----- nvinfo : EIATTR_MERCURY_ISA_VERSION
	.align		4
        /*0060*/ 	.byte	0x03, 0x5f
        /*0062*/ 	.short	0x0101


	//----- nvinfo : EIATTR_VRC_CTA_INIT_COUNT
	.align		4
        /*0064*/ 	.byte	0x02, 0x4a
	.zero		1
	.zero		1


	//----- nvinfo : EIATTR_EXIT_INSTR_OFFSETS
	.align		4
        /*0068*/ 	.byte	0x04, 0x1c
        /*006a*/ 	.short	(.L_49 - .L_48)


	//   ....[0]....
.L_48:
        /*006c*/ 	.word	0x000000a0


	//   ....[1]....
        /*0070*/ 	.word	0x00000c20


	//   ....[2]....
        /*0074*/ 	.word	0x000010c0


	//   ....[3]....
        /*0078*/ 	.word	0x00001360


	//   ....[4]....
        /*007c*/ 	.word	0x00001470


	//----- nvinfo : EIATTR_CBANK_PARAM_SIZE
	.align		4
.L_49:
        /*0080*/ 	.byte	0x03, 0x19
        /*0082*/ 	.short	0x0020


	//----- nvinfo : EIATTR_PARAM_CBANK
	.align		4
        /*0084*/ 	.byte	0x04, 0x0a
        /*0086*/ 	.short	(.L_51 - .L_50)
	.align		4
.L_50:
        /*0088*/ 	.word	index@(.nv.constant0._Z19largeMatrixAdd_G1B1PKfS0_Pfii)
        /*008c*/ 	.short	0x0380
        /*008e*/ 	.short	0x0020


	//----- nvinfo : EIATTR_SW_WAR
	.align		4
.L_51:
        /*0090*/ 	.byte	0x04, 0x36
        /*0092*/ 	.short	(.L_53 - .L_52)
.L_52:
        /*0094*/ 	.word	0x00000008
.L_53:


//--------------------- .nv.info._Z19largeMatrixAdd_G2B2PKfS0_Pfii --------------------------
	.section	.nv.info._Z19largeMatrixAdd_G2B2PKfS0_Pfii,"",@"SHT_CUDA_INFO"
	.sectionflags	@""
	.align	4


	//----- nvinfo : EIATTR_CUDA_API_VERSION
	.align		4
        /*0000*/ 	.byte	0x04, 0x37
        /*0002*/ 	.short	(.L_55 - .L_54)
.L_54:
        /*0004*/ 	.word	0x00000082


	//----- nvinfo : EIATTR_KPARAM_INFO
	.align		4
.L_55:
        /*0008*/ 	.byte	0x04, 0x17
        /*000a*/ 	.short	(.L_57 - .L_56)
.L_56:
        /*000c*/ 	.word	0x00000000
        /*0010*/ 	.short	0x0004
        /*0012*/ 	.short	0x001c
        /*0014*/ 	.byte	0x00, 0xf0, 0x11, 0x00


	//----- nvinfo : EIATTR_KPARAM_INFO
	.align		4
.L_57:
        /*0018*/ 	.byte	0x04, 0x17
        /*001a*/ 	.short	(.L_59 - .L_58)
.L_58:
        /*001c*/ 	.word	0x00000000
        /*0020*/ 	.short	0x0003
        /*0022*/ 	.short	0x0018
        /*0024*/ 	.byte	0x00, 0xf0, 0x11, 0x00


	//----- nvinfo : EIATTR_KPARAM_INFO
	.align		4
.L_59:
        /*0028*/ 	.byte	0x04, 0x17
        /*002a*/ 	.short	(.L_61 - .L_60)
.L_60:
        /*002c*/ 	.word	0x00000000
        /*0030*/ 	.short	0x0002
        /*0032*/ 	.short	0x0010
        /*0034*/ 	.byte	0x00, 0xf5, 0x21, 0x00


	//----- nvinfo : EIATTR_KPARAM_INFO
	.align		4
.L_61:
        /*0038*/ 	.byte	0x04, 0x17
        /*003a*/ 	.short	(.L_63 - .L_62)
.L_62:
        /*003c*/ 	.word	0x00000000
        /*0040*/ 	.short	0x0001
        /*0042*/ 	.short	0x0008
        /*0044*/ 	.byte	0x00, 0xf5, 0x21, 0x00


	//----- nvinfo : EIATTR_KPARAM_INFO
	.align		4
.L_63:
        /*0048*/ 	.byte	0x04, 0x17
        /*004a*/ 	.short	(.L_65 - .L_64)
.L_64:
        /*004c*/ 	.word	0x00000000
        /*0050*/ 	.short	0x0000
        /*0052*/ 	.short	0x0000
        /*0054*/ 	.byte	0x00, 0xf5, 0x21, 0x00


	//----- nvinfo : EIATTR_SPARSE_MMA_MASK
	.align		4
.L_65:
        /*0058*/ 	.byte	0x03, 0x50
        /*005a*/ 	.short	0x0000


	//----- nvinfo : EIATTR_MAXREG_COUNT
	.align		4
        /*005c*/ 	.byte	0x03, 0x1b
        /*005e*/ 	.short	0x00ff


	//----- nvinfo : EIATTR_MERCURY_ISA_VERSION
	.align		4
        /*0060*/ 	.byte	0x03, 0x5f
        /*0062*/ 	.short	0x0101


	//----- nvinfo : EIATTR_VRC_CTA_INIT_COUNT
	.align		4
        /*0064*/ 	.byte	0x02, 0x4a
	.zero		1
	.zero		1


	//----- nvinfo : EIATTR_EXIT_INSTR_OFFSETS
	.align		4
        /*0068*/ 	.byte	0x04, 0x1c
        /*006a*/ 	.short	(.L_67 - .L_66)


	//   ....[0]....
.L_66:
        /*006c*/ 	.word	0x000000d0


	//   ....[1]....
        /*0070*/ 	.word	0x00000190


	//----- nvinfo : EIATTR_CBANK_PARAM_SIZE
	.align		4
.L_67:
        /*0074*/ 	.byte	0x03, 0x19
        /*0076*/ 	.short	0x0020


	//----- nvinfo : EIATTR_PARAM_CBANK
	.align		4
        /*0078*/ 	.byte	0x04, 0x0a
        /*007a*/ 	.short	(.L_69 - .L_68)
	.align		4
.L_68:
        /*007c*/ 	.word	index@(.nv.constant0._Z19largeMatrixAdd_G2B2PKfS0_Pfii)
        /*0080*/ 	.short	0x0380
        /*0082*/ 	.short	0x0020


	//----- nvinfo : EIATTR_SW_WAR
	.align		4
.L_69:
        /*0084*/ 	.byte	0x04, 0x36
        /*0086*/ 	.short	(.L_71 - .L_70)
.L_70:
        /*0088*/ 	.word	0x00000008
.L_71:


//--------------------- .nv.callgraph             --------------------------
	.section	.nv.callgraph,"",@"SHT_CUDA_CALLGRAPH"
	.align	4
	.sectionentsize	8
	.align		4
        /*0000*/ 	.word	0x00000000
	.align		4
        /*0004*/ 	.word	0xffffffff
	.align		4
        /*0008*/ 	.word	0x00000000
	.align		4
        /*000c*/ 	.word	0xfffffffe
	.align		4
        /*0010*/ 	.word	0x00000000
	.align		4
        /*0014*/ 	.word	0xfffffffd
	.align		4
        /*0018*/ 	.word	0x00000000
	.align		4
        /*001c*/ 	.word	0xfffffffc


//--------------------- .text._Z19largeMatrixAdd_G2B1PKfS0_Pfii --------------------------
	.section	.text._Z19largeMatrixAdd_G2B1PKfS0_Pfii,"ax",@progbits
	.align	128
        .global         _Z19largeMatrixAdd_G2B1PKfS0_Pfii
        .type           _Z19largeMatrixAdd_G2B1PKfS0_Pfii,@function
        .size           _Z19largeMatrixAdd_G2B1PKfS0_Pfii,(.L_x_8 - _Z19largeMatrixAdd_G2B1PKfS0_Pfii)
        .other          _Z19largeMatrixAdd_G2B1PKfS0_Pfii,@"STO_CUDA_ENTRY STV_DEFAULT"
_Z19largeMatrixAdd_G2B1PKfS0_Pfii:
.text._Z19largeMatrixAdd_G2B1PKfS0_Pfii:
[----:B------:R-:W-:Y:S01]  /*0000*/  LDC R1, c[0x0][0x37c] ;  /* 0x0000df00ff017b82 */ /* 0x000fe20000000800 */
[----:B------:R-:W0:Y:S07]  /*0010*/  S2R R3, SR_TID.X ;  /* 0x0000000000037919 */ /* 0x000e2e0000002100 */
[----:B------:R-:W0:Y:S08]  /*0020*/  S2UR UR4, SR_CTAID.X ;  /* 0x00000000000479c3 */ /* 0x000e300000002500 */
[----:B------:R-:W0:Y:S08]  /*0030*/  LDC R0, c[0x0][0x360] ;  /* 0x0000d800ff007b82 */ /* 0x000e300000000800 */
[----:B------:R-:W1:Y:S08]  /*0040*/  LDC.64 R8, c[0x0][0x398] ;  /* 0x0000e600ff087b82 */ /* 0x000e700000000a00 */
[----:B------:R-:W2:Y:S01]  /*0050*/  S2UR UR5, SR_CTAID.Y ;  /* 0x00000000000579c3 */ /* 0x000ea20000002600 */
[----:B0-----:R-:W-:-:S05]  /*0060*/  IMAD R0, R0, UR4, R3 ;  /* 0x0000000400007c24 */ /* 0x001fca000f8e0203 */
[----:B-1----:R-:W-:-:S04]  /*0070*/  ISETP.GE.U32.AND P0, PT, R0, R9, PT ;  /* 0x000000090000720c */ /* 0x002fc80003f06070 */
[----:B--2---:R-:W-:Y:S01]  /*0080*/  ISETP.LE.U32.OR P0, PT, R8, UR5, P0 ;  /* 0x0000000508007c0c */ /* 0x004fe20008703470 */
[----:B------:R-:W-:-:S12]  /*0090*/  IMAD R9, R9, UR5, R0 ;  /* 0x0000000509097c24 */ /* 0x000fd8000f8e0200 */
[----:B------:R-:W-:Y:S05]  /*00a0*/  @P0 EXIT ;  /* 0x000000000000094d */ /* 0x000fea0003800000 */
[----:B------:R-:W0:Y:S01]  /*00b0*/  LDC.64 R2, c[0x0][0x380] ;  /* 0x0000e000ff027b82 */ /* 0x000e220000000a00 */
[----:B------:R-:W1:Y:S07]  /*00c0*/  LDCU.64 UR4, c[0x0][0x358] ;  /* 0x00006b00ff0477ac */ /* 0x000e6e0008000a00 */
[----:B------:R-:W2:Y:S08]  /*00d0*/  LDC.64 R4, c[0x0][0x388] ;  /* 0x0000e200ff047b82 */ /* 0x000eb00000000a00 */
[----:B------:R-:W3:Y:S01]  /*00e0*/  LDC.64 R6, c[0x0][0x390] ;  /* 0x0000e400ff067b82 */ /* 0x000ee20000000a00 */
[----:B0-----:R-:W-:-:S06]  /*00f0*/  IMAD.WIDE.U32 R2, R9, 0x4, R2 ;  /* 0x0000000409027825 */ /* 0x001fcc00078e0002 */
[----:B-1----:R-:W4:Y:S01]  /*0100*/  LDG.E R2, desc[UR4][R2.64] ;  /* 0x0000000402027981 */ /* 0x002f22000c1e1900 */
[----:B--2---:R-:W-:-:S06]  /*0110*/  IMAD.WIDE.U32 R4, R9, 0x4, R4 ;  /* 0x0000000409047825 */ /* 0x004fcc00078e0004 */
[----:B------:R-:W4:Y:S01]  /*0120*/  LDG.E R5, desc[UR4][R4.64] ;  /* 0x0000000404057981 */ /* 0x000f22000c1e1900 */
[----:B---3--:R-:W-:-:S04]  /*0130*/  IMAD.WIDE.U32 R6, R9, 0x4, R6 ;  /* 0x0000000409067825 */ /* 0x008fc800078e0006 */
[----:B----4-:R-:W-:-:S05]  /*0140*/  FADD R9, R2, R5 ;  /* 0x0000000502097221 */ /* 0x010fca0000000000 */
[----:B------:R-:W-:Y:S01]  /*0150*/  STG.E desc[UR4][R6.64], R9 ;  /* 0x0000000906007986 */ /* 0x000fe2000c101904 */
[----:B------:R-:W-:Y:S05]  /*0160*/  EXIT ;  /* 0x000000000000794d */ /* 0x000fea0003800000 */
.L_x_0:
[----:B------:R-:W-:-:S00]  /*0170*/  BRA `(.L_x_0) ;  /* 0xfffffffc00fc7947 */ /* 0x000fc0000383ffff */
[----:B------:R-:W-:-:S00]  /*0180*/  NOP ;  /* 0x0000000000007918 */ /* 0x000fc00000000000 */
[----:B------:R-:W-:-:S00]  /*0190*/  NOP ;  /* 0x0000000000007918 */ /* 0x000fc00000000000 */
[----:B------:R-:W-:-:S00]  /*01a0*/  NOP ;  /* 0x0000000000007918 */ /* 0x000fc00000000000 */
[----:B------:R-:W-:-:S00]  /*01b0*/  NOP ;  /* 0x0000000000007918 */ /* 0x000fc00000000000 */
[----:B------:R-:W-:-:S00]  /*01c0*/  NOP ;  /* 0x0000000000007918 */ /* 0x000fc00000000000 */
[----:B------:R-:W-:-:S00]  /*01d0*/  NOP ;  /* 0x0000000000007918 */ /* 0x000fc00000000000 */
[----:B------:R-:W-:-:S00]  /*01e0*/  NOP ;  /* 0x0000000000007918 */ /* 0x000fc00000000000 */
[----:B------:R-:W-:-:S00]  /*01f0*/  NOP ;  /* 0x0000000000007918 */ /* 0x000fc00000000000 */
.L_x_8:


//--------------------- .text._Z19largeMatrixAdd_G1B1PKfS0_Pfii --------------------------
	.section	.text._Z19largeMatrixAdd_G1B1PKfS0_Pfii,"ax",@progbits
	.align	128
        .global         _Z19largeMatrixAdd_G1B1PKfS0_Pfii
        .type           _Z19largeMatrixAdd_G1B1PKfS0_Pfii,@function
        .size           _Z19largeMatrixAdd_G1B1PKfS0_Pfii,(.L_x_9 - _Z19largeMatrixAdd_G1B1PKfS0_Pfii)
        .other          _Z19largeMatrixAdd_G1B1PKfS0_Pfii,@"STO_CUDA_ENTRY STV_DEFAULT"
_Z19largeMatrixAdd_G1B1PKfS0_Pfii:
.text._Z19largeMatrixAdd_G1B1PKfS0_Pfii:
[----:B------:R-:W-:Y:S01]  /*0000*/  LDC R1, c[0x0][0x37c] ;  /* 0x0000df00ff017b82 */ /* 0x000fe20000000800 */
[----:B------:R-:W0:Y:S07]  /*0010*/  S2R R6, SR_TID.X ;  /* 0x0000000000067919 */ /* 0x000e2e0000002100 */
[----:B------:R-:W1:Y:S01]  /*0020*/  S2UR UR4, SR_CTAID.X ;  /* 0x00000000000479c3 */ /* 0x000e620000002500 */
[----:B------:R-:W2:Y:S01]  /*0030*/  LDCU.64 UR10, c[0x0][0x398] ;  /* 0x00007300ff0a77ac */ /* 0x000ea20008000a00 */
[----:B------:R-:W1:Y:S01]  /*0040*/  LDCU UR5, c[0x0][0x360] ;  /* 0x00006c00ff0577ac */ /* 0x000e620008000800 */
[----:B--2---:R-:W-:-:S02]  /*0050*/  UISETP.GE.AND UP0, UPT, UR10, 0x1, UPT ;  /* 0x000000010a00788c */ /* 0x004fc4000bf06270 */
[----:B-1----:R-:W-:-:S04]  /*0060*/  UIMAD UR4, UR4, UR5, URZ ;  /* 0x00000005040472a4 */ /* 0x002fc8000f8e02ff */
[----:B------:R-:W-:Y:S02]  /*0070*/  PLOP3.LUT P0, PT, PT, PT, UP0, 0x80, 0x8 ;  /* 0x000000000008781c */ /* 0x000fe40003f0f008 */
[----:B0-----:R-:W-:-:S04]  /*0080*/  IADD3 R0, PT, PT, R6, UR4, RZ ;  /* 0x0000000406007c10 */ /* 0x001fc8000fffe0ff */
[----:B------:R-:W-:-:S13]  /*0090*/  ISETP.GE.U32.OR P0, PT, R0, UR11, !P0 ;  /* 0x0000000b00007c0c */ /* 0x000fda000c706470 */
[----:B------:R-:W-:Y:S05]  /*00a0*/  @P0 EXIT ;  /* 0x000000000000094d */ /* 0x000fea0003800000 */
[----:B------:R-:W-:Y:S01]  /*00b0*/  UISETP.GE.U32.AND UP0, UPT, UR10, 0x10, UPT ;  /* 0x000000100a00788c */ /* 0x000fe2000bf06070 */
[----:B------:R-:W-:Y:S01]  /*00c0*/  HFMA2 R3, -RZ, RZ, 0, 0 ;  /* 0x00000000ff037431 */ /* 0x000fe200000001ff */
[----:B------:R-:W0:Y:S07]  /*00d0*/  LDCU.64 UR8, c[0x0][0x358] ;  /* 0x00006b00ff0877ac */ /* 0x000e2e0008000a00 */
[----:B------:R-:W-:Y:S05]  /*00e0*/  BRA.U !UP0, `(.L_x_1) ;  /* 0x0000000908c47547 */ /* 0x000fea000b800000 */
[----:B------:R-:W-:Y:S01]  /*00f0*/  MOV R5, UR11 ;  /* 0x0000000b00057c02 */ /* 0x000fe20008000f00 */
[----:B------:R-:W-:Y:S01]  /*0100*/  ULOP3.LUT UR5, UR10, 0x7ffffff0, URZ, 0xc0, !UPT ;  /* 0x7ffffff00a057892 */ /* 0x000fe2000f8ec0ff */
[----:B------:R-:W-:Y:S02]  /*0110*/  MOV R7, UR11 ;  /* 0x0000000b00077c02 */ /* 0x000fe40008000f00 */
[----:B------:R-:W-:Y:S01]  /*0120*/  MOV R11, UR11 ;  /* 0x0000000b000b7c02 */ /* 0x000fe20008000f00 */
[----:B------:R-:W-:Y:S01]  /*0130*/  UIADD3 UR6, UPT, UPT, -UR5, URZ, URZ ;  /* 0x000000ff05067290 */ /* 0x000fe2000fffe1ff */
[----:B------:R-:W-:Y:S01]  /*0140*/  MOV R3, UR4 ;  /* 0x0000000400037c02 */ /* 0x000fe20008000f00 */
[--C-:B------:R-:W-:Y:S01]  /*0150*/  IMAD R4, R7, 0x3, R0.reuse ;  /* 0x0000000307047824 */ /* 0x100fe200078e0200 */
[----:B------:R-:W-:Y:S01]  /*0160*/  MOV R9, UR11 ;  /* 0x0000000b00097c02 */ /* 0x000fe20008000f00 */
[----:B------:R-:W-:Y:S01]  /*0170*/  IMAD R10, R11, 0x5, R0 ;  /* 0x000000050b0a7824 */ /* 0x000fe200078e0200 */
[----:B------:R-:W-:-:S02]  /*0180*/  MOV R15, UR11 ;  /* 0x0000000b000f7c02 */ /* 0x000fc40008000f00 */
[----:B------:R-:W-:Y:S02]  /*0190*/  MOV R17, UR11 ;  /* 0x0000000b00117c02 */ /* 0x000fe40008000f00 */
[----:B------:R-:W-:Y:S01]  /*01a0*/  MOV R21, UR11 ;  /* 0x0000000b00157c02 */ /* 0x000fe20008000f00 */
[--C-:B------:R-:W-:Y:S01]  /*01b0*/  IMAD R7, R15, 0x6, R0.reuse ;  /* 0x000000060f077824 */ /* 0x100fe200078e0200 */
        /* <DEDUP_REMOVED lines=14> */
[----:B------:R-:W-:Y:S01]  /*02a0*/  LEA R2, R5, R0, 0x1 ;  /* 0x0000000005027211 */ /* 0x000fe200078e08ff */
[----:B------:R-:W-:Y:S01]  /*02b0*/  IMAD R26, R13, 0xf, R0 ;  /* 0x0000000f0d1a7824 */ /* 0x000fe200078e0200 */
[----:B------:R-:W-:-:S02]  /*02c0*/  IADD3 R6, PT, PT, R3, UR11, R6 ;  /* 0x0000000b03067c10 */ /* 0x000fc4000fffe006 */
[-C--:B------:R-:W-:Y:S02]  /*02d0*/  LEA R5, R9, R0.reuse, 0x2 ;  /* 0x0000000009057211 */ /* 0x080fe400078e10ff */
[-C--:B------:R-:W-:Y:S02]  /*02e0*/  MOV R3, R0.reuse ;  /* 0x0000000000037202 */ /* 0x080fe40000000f00 */
[----:B------:R-:W-:-:S07]  /*02f0*/  LEA R9, R19, R0, 0x3 ;  /* 0x0000000013097211 */ /* 0x000fce00078e18ff */
.L_x_2:
[----:B------:R-:W1:Y:S08]  /*0300*/  LDC.64 R14, c[0x0][0x388] ;  /* 0x0000e200ff0e7b82 */ /* 0x000e700000000a00 */
[----:B------:R-:W2:Y:S01]  /*0310*/  LDC.64 R16, c[0x0][0x380] ;  /* 0x0000e000ff107b82 */ /* 0x000ea20000000a00 */
[----:B-1----:R-:W-:-:S06]  /*0320*/  IMAD.WIDE.U32 R18, R3, 0x4, R14 ;  /* 0x0000000403127825 */ /* 0x002fcc00078e000e */
[----:B0-----:R-:W3:Y:S01]  /*0330*/  LDG.E R19, desc[UR8][R18.64] ;  /* 0x0000000812137981 */ /* 0x001ee2000c1e1900 */
[----:B--2---:R-:W-:-:S05]  /*0340*/  IMAD.WIDE.U32 R12, R3, 0x4, R16 ;  /* 0x00000004030c7825 */ /* 0x004fca00078e0010 */
[----:B------:R0:W3:Y:S02]  /*0350*/  LDG.E R20, desc[UR8][R12.64] ;  /* 0x000000080c147981 */ /* 0x0000e4000c1e1900 */
[----:B0-----:R-:W0:Y:S02]  /*0360*/  LDC.64 R12, c[0x0][0x390] ;  /* 0x0000e400ff0c7b82 */ /* 0x001e240000000a00 */
[----:B0-----:R-:W-:-:S04]  /*0370*/  IMAD.WIDE.U32 R22, R3, 0x4, R12 ;  /* 0x0000000403167825 */ /* 0x001fc800078e000c */
[----:B---3--:R-:W-:-:S05]  /*0380*/  FADD R21, R20, R19 ;  /* 0x0000001314157221 */ /* 0x008fca0000000000 */
[----:B------:R0:W-:Y:S02]  /*0390*/  STG.E desc[UR8][R22.64], R21 ;  /* 0x0000001516007986 */ /* 0x0001e4000c101908 */
[----:B0-----:R-:W-:-:S04]  /*03a0*/  IMAD.WIDE.U32 R20, R6, 0x4, R14 ;  /* 0x0000000406147825 */ /* 0x001fc800078e000e */
[----:B------:R-:W-:Y:S02]  /*03b0*/  IMAD.WIDE.U32 R22, R6, 0x4, R16 ;  /* 0x0000000406167825 */ /* 0x000fe400078e0010 */
[----:B------:R-:W2:Y:S04]  /*03c0*/  LDG.E R20, desc[UR8][R20.64] ;  /* 0x0000000814147981 */ /* 0x000ea8000c1e1900 */
[----:B------:R-:W2:Y:S02]  /*03d0*/  LDG.E R18, desc[UR8][R22.64] ;  /* 0x0000000816127981 */ /* 0x000ea4000c1e1900 */
[----:B--2---:R-:W-:Y:S01]  /*03e0*/  FADD R19, R18, R20 ;  /* 0x0000001412137221 */ /* 0x004fe20000000000 */
[----:B------:R-:W-:-:S05]  /*03f0*/  IMAD.WIDE.U32 R20, R6, 0x4, R12 ;  /* 0x0000000406147825 */ /* 0x000fca00078e000c */
[----:B------:R0:W-:Y:S02]  /*0400*/  STG.E desc[UR8][R20.64], R19 ;  /* 0x0000001314007986 */ /* 0x0001e4000c101908 */
[----:B0-----:R-:W-:-:S05]  /*0410*/  IMAD.WIDE.U32 R18, R2, 0x4, R16 ;  /* 0x0000000402127825 */ /* 0x001fca00078e0010 */
[----:B------:R0:W2:Y:S02]  /*0420*/  LDG.E R20, desc[UR8][R18.64] ;  /* 0x0000000812147981 */ /* 0x0000a4000c1e1900 */
[----:B0-----:R-:W-:-:S05]  /*0430*/  IMAD.WIDE.U32 R18, R2, 0x4, R14 ;  /* 0x0000000402127825 */ /* 0x001fca00078e000e */
[----:B------:R-:W2:Y:S02]  /*0440*/  LDG.E R23, desc[UR8][R18.64] ;  /* 0x0000000812177981 */ /* 0x000ea4000c1e1900 */
[----:B--2---:R-:W-:Y:S01]  /*0450*/  FADD R18, R20, R23 ;  /* 0x0000001714127221 */ /* 0x004fe20000000000 */
[----:B------:R-:W-:-:S04]  /*0460*/  IMAD.WIDE.U32 R22, R2, 0x4, R12 ;  /* 0x0000000402167825 */ /* 0x000fc800078e000c */
[C---:B------:R-:W-:Y:S01]  /*0470*/  IMAD.WIDE.U32 R20, R4.reuse, 0x4, R14 ;  /* 0x0000000404147825 */ /* 0x040fe200078e000e */
[----:B------:R0:W-:Y:S05]  /*0480*/  STG.E desc[UR8][R22.64], R18 ;  /* 0x0000001216007986 */ /* 0x0001ea000c101908 */
[----:B------:R-:W2:Y:S01]  /*0490*/  LDG.E R21, desc[UR8][R20.64] ;  /* 0x0000000814157981 */ /* 0x000ea2000c1e1900 */
[----:B0-----:R-:W-:-:S06]  /*04a0*/  IMAD.WIDE.U32 R22, R4, 0x4, R16 ;  /* 0x0000000404167825 */ /* 0x001fcc00078e0010 */
        /* <DEDUP_REMOVED lines=70> */
[----:B------:R-:W2:Y:S01]  /*0910*/  LDG.E R22, desc[UR8][R22.64] ;  /* 0x0000000816167981 */ /* 0x000ea2000c1e1900 */
[----:B------:R-:W-:-:S04]  /*0920*/  IMAD.WIDE.U32 R18, R29, 0x4, R12 ;  /* 0x000000041d127825 */ /* 0x000fc800078e000c */
[----:B--2---:R-:W-:-:S05]  /*0930*/  FADD R21, R22, R21 ;  /* 0x0000001516157221 */ /* 0x004fca0000000000 */
[----:B------:R0:W-:Y:S02]  /*0940*/  STG.E desc[UR8][R18.64], R21 ;  /* 0x0000001512007986 */ /* 0x0001e4000c101908 */
[----:B0-----:R-:W-:-:S04]  /*0950*/  IMAD.WIDE.U32 R18, R24, 0x4, R16 ;  /* 0x0000000418127825 */ /* 0x001fc800078e0010 */
[C---:B------:R-:W-:Y:S02]  /*0960*/  IMAD.WIDE.U32 R20, R24.reuse, 0x4, R14 ;  /* 0x0000000418147825 */ /* 0x040fe400078e000e */
[----:B------:R-:W2:Y:S04]  /*0970*/  LDG.E R19, desc[UR8][R18.64] ;  /* 0x0000000812137981 */ /* 0x000ea8000c1e1900 */
[----:B------:R-:W2:Y:S01]  /*0980*/  LDG.E R20, desc[UR8][R20.64] ;  /* 0x0000000814147981 */ /* 0x000ea2000c1e1900 */
[----:B------:R-:W-:-:S04]  /*0990*/  IMAD.WIDE.U32 R22, R24, 0x4, R12 ;  /* 0x0000000418167825 */ /* 0x000fc800078e000c */
[----:B------:R-:W-:-:S04]  /*09a0*/  IMAD.WIDE.U32 R16, R26, 0x4, R16 ;  /* 0x000000041a107825 */ /* 0x000fc800078e0010 */
[----:B------:R-:W-:-:S04]  /*09b0*/  IMAD.WIDE.U32 R14, R26, 0x4, R14 ;  /* 0x000000041a0e7825 */ /* 0x000fc800078e000e */
[----:B--2---:R-:W-:-:S05]  /*09c0*/  FADD R19, R19, R20 ;  /* 0x0000001413137221 */ /* 0x004fca0000000000 */
[----:B------:R0:W-:Y:S04]  /*09d0*/  STG.E desc[UR8][R22.64], R19 ;  /* 0x0000001316007986 */ /* 0x0001e8000c101908 */
[----:B------:R1:W0:Y:S04]  /*09e0*/  LDG.E R16, desc[UR8][R16.64] ;  /* 0x0000000810107981 */ /* 0x000228000c1e1900 */
[----:B------:R2:W0:Y:S01]  /*09f0*/  LDG.E R15, desc[UR8][R14.64] ;  /* 0x000000080e0f7981 */ /* 0x000422000c1e1900 */
[----:B------:R-:W-:Y:S01]  /*0a00*/  UIADD3 UR6, UPT, UPT, UR6, 0x10, URZ ;  /* 0x0000001006067890 */ /* 0x000fe2000fffe0ff */
[----:B------:R-:W-:-:S03]  /*0a10*/  IMAD.WIDE.U32 R12, R26, 0x4, R12 ;  /* 0x000000041a0c7825 */ /* 0x000fc600078e000c */
[----:B------:R-:W-:Y:S01]  /*0a20*/  UISETP.NE.AND UP0, UPT, UR6, URZ, UPT ;  /* 0x000000ff0600728c */ /* 0x000fe2000bf05270 */
[----:B-1----:R-:W-:Y:S02]  /*0a30*/  MOV R17, UR11 ;  /* 0x0000000b00117c02 */ /* 0x002fe40008000f00 */
[----:B------:R-:W-:Y:S02]  /*0a40*/  MOV R18, UR11 ;  /* 0x0000000b00127c02 */ /* 0x000fe40008000f00 */
[----:B------:R-:W-:Y:S02]  /*0a50*/  MOV R21, UR11 ;  /* 0x0000000b00157c02 */ /* 0x000fe40008000f00 */
[----:B------:R-:W-:Y:S02]  /*0a60*/  MOV R20, UR11 ;  /* 0x0000000b00147c02 */ /* 0x000fe40008000f00 */
[----:B--2---:R-:W-:Y:S02]  /*0a70*/  MOV R14, UR11 ;  /* 0x0000000b000e7c02 */ /* 0x004fe40008000f00 */
[----:B------:R-:W-:-:S02]  /*0a80*/  LEA R6, R17, R6, 0x4 ;  /* 0x0000000611067211 */ /* 0x000fc400078e20ff */
[----:B------:R-:W-:Y:S02]  /*0a90*/  LEA R2, R18, R2, 0x4 ;  /* 0x0000000212027211 */ /* 0x000fe400078e20ff */
[----:B------:R-:W-:Y:S02]  /*0aa0*/  LEA R4, R21, R4, 0x4 ;  /* 0x0000000415047211 */ /* 0x000fe400078e20ff */
[----:B------:R-:W-:Y:S02]  /*0ab0*/  LEA R5, R20, R5, 0x4 ;  /* 0x0000000514057211 */ /* 0x000fe400078e20ff */
[----:B------:R-:W-:Y:S02]  /*0ac0*/  LEA R10, R17, R10, 0x4 ;  /* 0x0000000a110a7211 */ /* 0x000fe400078e20ff */
[C---:B------:R-:W-:Y:S02]  /*0ad0*/  LEA R7, R14.reuse, R7, 0x4 ;  /* 0x000000070e077211 */ /* 0x040fe400078e20ff */
[----:B------:R-:W-:-:S02]  /*0ae0*/  LEA R11, R14, R11, 0x4 ;  /* 0x0000000b0e0b7211 */ /* 0x000fc400078e20ff */
[----:B------:R-:W-:Y:S02]  /*0af0*/  LEA R27, R18, R27, 0x4 ;  /* 0x0000001b121b7211 */ /* 0x000fe400078e20ff */
[----:B------:R-:W-:Y:S01]  /*0b00*/  LEA R29, R14, R29, 0x4 ;  /* 0x0000001d0e1d7211 */ /* 0x000fe200078e20ff */
[----:B0-----:R-:W-:Y:S01]  /*0b10*/  FADD R19, R16, R15 ;  /* 0x0000000f10137221 */ /* 0x001fe20000000000 */
[----:B------:R-:W-:Y:S02]  /*0b20*/  MOV R15, UR11 ;  /* 0x0000000b000f7c02 */ /* 0x000fe40008000f00 */
[----:B------:R-:W-:Y:S02]  /*0b30*/  MOV R16, UR11 ;  /* 0x0000000b00107c02 */ /* 0x000fe40008000f00 */
[----:B------:R0:W-:Y:S01]  /*0b40*/  STG.E desc[UR8][R12.64], R19 ;  /* 0x000000130c007986 */ /* 0x0001e2000c101908 */
[----:B------:R-:W-:Y:S02]  /*0b50*/  LEA R8, R15, R8, 0x4 ;  /* 0x000000080f087211 */ /* 0x000fe400078e20ff */
[----:B------:R-:W-:-:S02]  /*0b60*/  LEA R9, R16, R9, 0x4 ;  /* 0x0000000910097211 */ /* 0x000fc400078e20ff */
[----:B------:R-:W-:Y:S02]  /*0b70*/  LEA R28, R15, R28, 0x4 ;  /* 0x0000001c0f1c7211 */ /* 0x000fe400078e20ff */
[----:B------:R-:W-:Y:S02]  /*0b80*/  LEA R25, R16, R25, 0x4 ;  /* 0x0000001910197211 */ /* 0x000fe400078e20ff */
[----:B0-----:R-:W-:Y:S02]  /*0b90*/  MOV R13, UR11 ;  /* 0x0000000b000d7c02 */ /* 0x001fe40008000f00 */
[----:B------:R-:W-:Y:S02]  /*0ba0*/  MOV R12, UR11 ;  /* 0x0000000b000c7c02 */ /* 0x000fe40008000f00 */
[----:B------:R-:W-:Y:S02]  /*0bb0*/  LEA R24, R13, R24, 0x4 ;  /* 0x000000180d187211 */ /* 0x000fe400078e20ff */
[----:B------:R-:W-:-:S02]  /*0bc0*/  LEA R26, R15, R26, 0x4 ;  /* 0x0000001a0f1a7211 */ /* 0x000fc400078e20ff */
[----:B------:R-:W-:Y:S01]  /*0bd0*/  LEA R3, R12, R3, 0x4 ;  /* 0x000000030c037211 */ /* 0x000fe200078e20ff */
[----:B------:R-:W-:Y:S06]  /*0be0*/  BRA.U UP0, `(.L_x_2) ;  /* 0xfffffff500c47547 */ /* 0x000fec000b83ffff */
[----:B------:R-:W-:-:S07]  /*0bf0*/  MOV R3, UR5 ;  /* 0x0000000500037c02 */ /* 0x000fce0008000f00 */
.L_x_1:
[----:B------:R-:W-:-:S06]  /*0c00*/  ULOP3.LUT UP0, UR5, UR10, 0xf, URZ, 0xc0, !UPT ;  /* 0x0000000f0a057892 */ /* 0x000fcc000f80c0ff */
[----:B------:R-:W-:-:S13]  /*0c10*/  PLOP3.LUT P0, PT, PT, PT, UP0, 0x80, 0x8 ;  /* 0x000000000008781c */ /* 0x000fda0003f0f008 */
[----:B0-----:R-:W-:Y:S05]  /*0c20*/  @!P0 EXIT ;  /* 0x000000000000894d */ /* 0x001fea0003800000 */
[----:B------:R-:W-:Y:S01]  /*0c30*/  MOV R2, UR5 ;  /* 0x0000000500027c02 */ /* 0x000fe20008000f00 */
[----:B------:R-:W-:-:S03]  /*0c40*/  ULOP3.LUT UR6, UR10, 0x7, URZ, 0xc0, !UPT ;  /* 0x000000070a067892 */ /* 0x000fc6000f8ec0ff */
[----:B------:R-:W-:-:S03]  /*0c50*/  ISETP.GE.U32.AND P0, PT, R2, 0x8, PT ;  /* 0x000000080200780c */ /* 0x000fc60003f06070 */
[----:B------:R-:W-:-:S10]  /*0c60*/  ISETP.NE.AND P1, PT, RZ, UR6, PT ;  /* 0x00000006ff007c0c */ /* 0x000fd4000bf25270 */
[----:B------:R-:W-:Y:S05]  /*0c70*/  @!P0 BRA `(.L_x_3) ;  /* 0x0000000400108947 */ /* 0x000fea0003800000 */
[----:B------:R-:W0:Y:S01]  /*0c80*/  LDC.64 R6, c[0x0][0x380] ;  /* 0x0000e000ff067b82 */ /* 0x000e220000000a00 */
[----:B------:R-:W-:-:S07]  /*0c90*/  IMAD R15, R3, UR11, R0 ;  /* 0x0000000b030f7c24 */ /* 0x000fce000f8e0200 */
[----:B------:R-:W1:Y:S08]  /*0ca0*/  LDC.64 R4, c[0x0][0x388] ;  /* 0x0000e200ff047b82 */ /* 0x000e700000000a00 */
[----:B------:R-:W2:Y:S01]  /*0cb0*/  LDC.64 R8, c[0x0][0x390] ;  /* 0x0000e400ff087b82 */ /* 0x000ea20000000a00 */
[----:B0-----:R-:W-:-:S06]  /*0cc0*/  IMAD.WIDE.U32 R10, R15, 0x4, R6 ;  /* 0x000000040f0a7825 */ /* 0x001fcc00078e0006 */
[----:B------:R-:W3:Y:S01]  /*0cd0*/  LDG.E R10, desc[UR8][R10.64] ;  /* 0x000000080a0a7981 */ /* 0x000ee2000c1e1900 */
[----:B-1----:R-:W-:-:S06]  /*0ce0*/  IMAD.WIDE.U32 R12, R15, 0x4, R4 ;  /* 0x000000040f0c7825 */ /* 0x002fcc00078e0004 */
[----:B------:R-:W3:Y:S01]  /*0cf0*/  LDG.E R13, desc[UR8][R12.64] ;  /* 0x000000080c0d7981 */ /* 0x000ee2000c1e1900 */
[C---:B------:R-:W-:Y:S01]  /*0d00*/  IADD3 R21, PT, PT, R15.reuse, UR11, RZ ;  /* 0x0000000b0f157c10 */ /* 0x040fe2000fffe0ff */
[----:B--2---:R-:W-:-:S04]  /*0d10*/  IMAD.WIDE.U32 R14, R15, 0x4, R8 ;  /* 0x000000040f0e7825 */ /* 0x004fc800078e0008 */
[----:B------:R-:W-:-:S04]  /*0d20*/  IMAD.WIDE.U32 R16, R21, 0x4, R6 ;  /* 0x0000000415107825 */ /* 0x000fc800078e0006 */
[----:B------:R-:W-:-:S04]  /*0d30*/  IMAD.WIDE.U32 R18, R21, 0x4, R4 ;  /* 0x0000000415127825 */ /* 0x000fc800078e0004 */
[----:B---3--:R-:W-:-:S05]  /*0d40*/  FADD R23, R10, R13 ;  /* 0x0000000d0a177221 */ /* 0x008fca0000000000 */
[----:B------:R0:W-:Y:S04]  /*0d50*/  STG.E desc[UR8][R14.64], R23 ;  /* 0x000000170e007986 */ /* 0x0001e8000c101908 */
[----:B------:R-:W2:Y:S04]  /*0d60*/  LDG.E R16, desc[UR8][R16.64] ;  /* 0x0000000810107981 */ /* 0x000ea8000c1e1900 */
[----:B------:R-:W2:Y:S01]  /*0d70*/  LDG.E R19, desc[UR8][R18.64] ;  /* 0x0000000812137981 */ /* 0x000ea2000c1e1900 */
[C---:B------:R-:W-:Y:S01]  /*0d80*/  IADD3 R27, PT, PT, R21.reuse, UR11, RZ ;  /* 0x0000000b151b7c10 */ /* 0x040fe2000fffe0ff */
[----:B------:R-:W-:-:S04]  /*0d90*/  IMAD.WIDE.U32 R10, R21, 0x4, R8 ;  /* 0x00000004150a7825 */ /* 0x000fc800078e0008 */
[----:B------:R-:W-:-:S04]  /*0da0*/  IMAD.WIDE.U32 R12, R27, 0x4, R6 ;  /* 0x000000041b0c7825 */ /* 0x000fc800078e0006 */
[----:B------:R-:W-:-:S04]  /*0db0*/  IMAD.WIDE.U32 R20, R27, 0x4, R4 ;  /* 0x000000041b147825 */ /* 0x000fc800078e0004 */
[----:B--2---:R-:W-:-:S05]  /*0dc0*/  FADD R25, R16, R19 ;  /* 0x0000001310197221 */ /* 0x004fca0000000000 */
[----:B------:R1:W-:Y:S04]  /*0dd0*/  STG.E desc[UR8][R10.64], R25 ;  /* 0x000000190a007986 */ /* 0x0003e8000c101908 */
[----:B------:R-:W2:Y:S04]  /*0de0*/  LDG.E R12, desc[UR8][R12.64] ;  /* 0x000000080c0c7981 */ /* 0x000ea8000c1e1900 */
[----:B------:R-:W2:Y:S01]  /*0df0*/  LDG.E R21, desc[UR8][R20.64] ;  /* 0x0000000814157981 */ /* 0x000ea2000c1e1900 */
[C---:B------:R-:W-:Y:S01]  /*0e00*/  IADD3 R29, PT, PT, R27.reuse, UR11, RZ ;  /* 0x0000000b1b1d7c10 */ /* 0x040fe2000fffe0ff */
[----:B0-----:R-:W-:-:S04]  /*0e10*/  IMAD.WIDE.U32 R14, R27, 0x4, R8 ;  /* 0x000000041b0e7825 */ /* 0x001fc800078e0008 */
[----:B------:R-:W-:-:S04]  /*0e20*/  IMAD.WIDE.U32 R16, R29, 0x4, R6 ;  /* 0x000000041d107825 */ /* 0x000fc800078e0006 */
[----:B------:R-:W-:-:S04]  /*0e30*/  IMAD.WIDE.U32 R18, R29, 0x4, R4 ;  /* 0x000000041d127825 */ /* 0x000fc800078e0004 */
[----:B--2---:R-:W-:-:S05]  /*0e40*/  FADD R23, R12, R21 ;  /* 0x000000150c177221 */ /* 0x004fca0000000000 */
[----:B------:R0:W-:Y:S04]  /*0e50*/  STG.E desc[UR8][R14.64], R23 ;  /* 0x000000170e007986 */ /* 0x0001e8000c101908 */
[----:B------:R-:W2:Y:S04]  /*0e60*/  LDG.E R16, desc[UR8][R16.64] ;  /* 0x0000000810107981 */ /* 0x000ea8000c1e1900 */
[----:B------:R-:W2:Y:S01]  /*0e70*/  LDG.E R19, desc[UR8][R18.64] ;  /* 0x0000000812137981 */ /* 0x000ea2000c1e1900 */
[C---:B------:R-:W-:Y:S01]  /*0e80*/  IADD3 R27, PT, PT, R29.reuse, UR11, RZ ;  /* 0x0000000b1d1b7c10 */ /* 0x040fe2000fffe0ff */
[----:B-1----:R-:W-:-:S04]  /*0e90*/  IMAD.WIDE.U32 R10, R29, 0x4, R8 ;  /* 0x000000041d0a7825 */ /* 0x002fc800078e0008 */
        /* <DEDUP_REMOVED lines=22> */
[C---:B0-----:R-:W-:Y:S01]  /*1000*/  IADD3 R23, PT, PT, R27.reuse, UR11, RZ ;  /* 0x0000000b1b177c10 */ /* 0x041fe2000fffe0ff */
[----:B------:R-:W-:-:S04]  /*1010*/  IMAD.WIDE.U32 R14, R27, 0x4, R8 ;  /* 0x000000041b0e7825 */ /* 0x000fc800078e0008 */
[----:B------:R-:W-:-:S04]  /*1020*/  IMAD.WIDE.U32 R6, R23, 0x4, R6 ;  /* 0x0000000417067825 */ /* 0x000fc800078e0006 */
[----:B------:R-:W-:-:S04]  /*1030*/  IMAD.WIDE.U32 R4, R23, 0x4, R4 ;  /* 0x0000000417047825 */ /* 0x000fc800078e0004 */
[----:B--2---:R-:W-:-:S05]  /*1040*/  FADD R17, R12, R21 ;  /* 0x000000150c117221 */ /* 0x004fca0000000000 */
[----:B------:R0:W-:Y:S04]  /*1050*/  STG.E desc[UR8][R14.64], R17 ;  /* 0x000000110e007986 */ /* 0x0001e8000c101908 */
[----:B------:R-:W1:Y:S04]  /*1060*/  LDG.E R6, desc[UR8][R6.64] ;  /* 0x0000000806067981 */ /* 0x000e68000c1e1900 */
[----:B------:R-:W1:Y:S01]  /*1070*/  LDG.E R5, desc[UR8][R4.64] ;  /* 0x0000000804057981 */ /* 0x000e62000c1e1900 */
[----:B------:R-:W-:Y:S01]  /*1080*/  IMAD.WIDE.U32 R8, R23, 0x4, R8 ;  /* 0x0000000417087825 */ /* 0x000fe200078e0008 */
[----:B------:R-:W-:-:S03]  /*1090*/  IADD3 R3, PT, PT, R3, 0x8, RZ ;  /* 0x0000000803037810 */ /* 0x000fc60007ffe0ff */
[----:B-1----:R-:W-:-:S05]  /*10a0*/  FADD R11, R6, R5 ;  /* 0x00000005060b7221 */ /* 0x002fca0000000000 */
[----:B------:R0:W-:Y:S02]  /*10b0*/  STG.E desc[UR8][R8.64], R11 ;  /* 0x0000000b08007986 */ /* 0x0001e4000c101908 */
.L_x_3:
[----:B------:R-:W-:Y:S05]  /*10c0*/  @!P1 EXIT ;  /* 0x000000000000994d */ /* 0x000fea0003800000 */
[----:B------:R-:W-:Y:S01]  /*10d0*/  MOV R2, UR6 ;  /* 0x0000000600027c02 */ /* 0x000fe20008000f00 */
[----:B------:R-:W-:-:S03]  /*10e0*/  ULOP3.LUT UR4, UR10, 0x3, URZ, 0xc0, !UPT ;  /* 0x000000030a047892 */ /* 0x000fc6000f8ec0ff */
[----:B------:R-:W-:-:S03]  /*10f0*/  ISETP.GE.U32.AND P0, PT, R2, 0x4, PT ;  /* 0x000000040200780c */ /* 0x000fc60003f06070 */
[----:B------:R-:W-:-:S10]  /*1100*/  ISETP.NE.AND P1, PT, RZ, UR4, PT ;  /* 0x00000004ff007c0c */ /* 0x000fd4000bf25270 */
[----:B------:R-:W-:Y:S05]  /*1110*/  @!P0 BRA `(.L_x_4) ;  /* 0x0000000000908947 */ /* 0x000fea0003800000 */
[----:B------:R-:W1:Y:S01]  /*1120*/  LDC.64 R6, c[0x0][0x380] ;  /* 0x0000e000ff067b82 */ /* 0x000e620000000a00 */
[----:B0-----:R-:W-:-:S07]  /*1130*/  IMAD R15, R3, UR11, R0 ;  /* 0x0000000b030f7c24 */ /* 0x001fce000f8e0200 */
[----:B------:R-:W0:Y:S08]  /*1140*/  LDC.64 R4, c[0x0][0x388] ;  /* 0x0000e200ff047b82 */ /* 0x000e300000000a00 */
[----:B------:R-:W2:Y:S01]  /*1150*/  LDC.64 R8, c[0x0][0x390] ;  /* 0x0000e400ff087b82 */ /* 0x000ea20000000a00 */
[----:B-1----:R-:W-:-:S06]  /*1160*/  IMAD.WIDE.U32 R10, R15, 0x4, R6 ;  /* 0x000000040f0a7825 */ /* 0x002fcc00078e0006 */
[----:B------:R-:W3:Y:S01]  /*1170*/  LDG.E R10, desc[UR8][R10.64] ;  /* 0x000000080a0a7981 */ /* 0x000ee2000c1e1900 */
[----:B0-----:R-:W-:-:S06]  /*1180*/  IMAD.WIDE.U32 R12, R15, 0x4, R4 ;  /* 0x000000040f0c7825 */ /* 0x001fcc00078e0004 */
        /* <DEDUP_REMOVED lines=29> */
.L_x_4:
[----:B------:R-:W-:Y:S05]  /*1360*/  @!P1 EXIT ;  /* 0x000000000000994d */ /* 0x000fea0003800000 */
[----:B------:R-:W1:Y:S01]  /*1370*/  LDC.64 R12, c[0x0][0x390] ;  /* 0x0000e400ff0c7b82 */ /* 0x000e620000000a00 */
[----:B0-2---:R-:W-:Y:S01]  /*1380*/  IMAD R15, R3, UR11, R0 ;  /* 0x0000000b030f7c24 */ /* 0x005fe2000f8e0200 */
[----:B------:R-:W-:-:S06]  /*1390*/  UIADD3 UR4, UPT, UPT, -UR4, URZ, URZ ;  /* 0x000000ff04047290 */ /* 0x000fcc000fffe1ff */
[----:B------:R-:W0:Y:S08]  /*13a0*/  LDC.64 R8, c[0x0][0x380] ;  /* 0x0000e000ff087b82 */ /* 0x000e300000000a00 */
[----:B------:R-:W2:Y:S02]  /*13b0*/  LDC.64 R10, c[0x0][0x388] ;  /* 0x0000e200ff0a7b82 */ /* 0x000ea40000000a00 */
.L_x_5:
[----:B0-----:R-:W-:-:S04]  /*13c0*/  IMAD.WIDE.U32 R2, R15, 0x4, R8 ;  /* 0x000000040f027825 */ /* 0x001fc800078e0008 */
[C---:B--2---:R-:W-:Y:S02]  /*13d0*/  IMAD.WIDE.U32 R4, R15.reuse, 0x4, R10 ;  /* 0x000000040f047825 */ /* 0x044fe400078e000a */
[----:B------:R-:W2:Y:S04]  /*13e0*/  LDG.E R2, desc[UR8][R2.64] ;  /* 0x0000000802027981 */ /* 0x000ea8000c1e1900 */
[----:B------:R-:W2:Y:S01]  /*13f0*/  LDG.E R5, desc[UR8][R4.64] ;  /* 0x0000000804057981 */ /* 0x000ea2000c1e1900 */
[C---:B-1-3--:R-:W-:Y:S01]  /*1400*/  IMAD.WIDE.U32 R6, R15.reuse, 0x4, R12 ;  /* 0x000000040f067825 */ /* 0x04afe200078e000c */
[----:B------:R-:W-:Y:S01]  /*1410*/  UIADD3 UR4, UPT, UPT, UR4, 0x1, URZ ;  /* 0x0000000104047890 */ /* 0x000fe2000fffe0ff */
[----:B------:R-:W-:-:S03]  /*1420*/  IADD3 R15, PT, PT, R15, UR11, RZ ;  /* 0x0000000b0f0f7c10 */ /* 0x000fc6000fffe0ff */
[----:B------:R-:W-:Y:S01]  /*1430*/  UISETP.NE.AND UP0, UPT, UR4, URZ, UPT ;  /* 0x000000ff0400728c */ /* 0x000fe2000bf05270 */
[----:B--2---:R-:W-:-:S05]  /*1440*/  FADD R17, R2, R5 ;  /* 0x0000000502117221 */ /* 0x004fca0000000000 */
[----:B------:R3:W-:Y:S03]  /*1450*/  STG.E desc[UR8][R6.64], R17 ;  /* 0x0000001106007986 */ /* 0x0007e6000c101908 */
[----:B------:R-:W-:Y:S05]  /*1460*/  BRA.U UP0, `(.L_x_5) ;  /* 0xfffffffd00d47547 */ /* 0x000fea000b83ffff */
[----:B------:R-:W-:Y:S05]  /*1470*/  EXIT ;  /* 0x000000000000794d */ /* 0x000fea0003800000 */
.L_x_6:
        /* <DEDUP_REMOVED lines=16> */
.L_x_9:


//--------------------- .text._Z19largeMatrixAdd_G2B2PKfS0_Pfii --------------------------
	.section	.text._Z19largeMatrixAdd_G2B2PKfS0_Pfii,"ax",@progbits
	.align	128
        .global         _Z19largeMatrixAdd_G2B2PKfS0_Pfii
        .type           _Z19largeMatrixAdd_G2B2PKfS0_Pfii,@function
        .size           _Z19largeMatrixAdd_G2B2PKfS0_Pfii,(.L_x_10 - _Z19largeMatrixAdd_G2B2PKfS0_Pfii)
        .other          _Z19largeMatrixAdd_G2B2PKfS0_Pfii,@"STO_CUDA_ENTRY STV_DEFAULT"
_Z19largeMatrixAdd_G2B2PKfS0_Pfii:
.text._Z19largeMatrixAdd_G2B2PKfS0_Pfii:
[----:B------:R-:W-:Y:S01]  /*0000*/  LDC R1, c[0x0][0x37c] ;  /* 0x0000df00ff017b82 */ /* 0x000fe20000000800 */
[----:B------:R-:W0:Y:S07]  /*0010*/  S2R R3, SR_TID.Y ;  /* 0x0000000000037919 */ /* 0x000e2e0000002200 */
[----:B------:R-:W0:Y:S01]  /*0020*/  S2UR UR4, SR_CTAID.Y ;  /* 0x00000000000479c3 */ /* 0x000e220000002600 */
[----:B------:R-:W1:Y:S01]  /*0030*/  LDCU.64 UR6, c[0x0][0x398] ;  /* 0x00007300ff0677ac */ /* 0x000e620008000a00 */
[----:B------:R-:W2:Y:S06]  /*0040*/  S2R R5, SR_TID.X ;  /* 0x0000000000057919 */ /* 0x000eac0000002100 */
[----:B------:R-:W0:Y:S08]  /*0050*/  LDC R0, c[0x0][0x364] ;  /* 0x0000d900ff007b82 */ /* 0x000e300000000800 */
[----:B------:R-:W2:Y:S08]  /*0060*/  S2UR UR5, SR_CTAID.X ;  /* 0x00000000000579c3 */ /* 0x000eb00000002500 */
[----:B------:R-:W2:Y:S01]  /*0070*/  LDC R2, c[0x0][0x360] ;  /* 0x0000d800ff027b82 */ /* 0x000ea20000000800 */
[----:B0-----:R-:W-:-:S05]  /*0080*/  IMAD R0, R0, UR4, R3 ;  /* 0x0000000400007c24 */ /* 0x001fca000f8e0203 */
[----:B-1----:R-:W-:Y:S01]  /*0090*/  ISETP.GE.U32.AND P0, PT, R0, UR6, PT ;  /* 0x0000000600007c0c */ /* 0x002fe2000bf06070 */
[----:B--2---:R-:W-:-:S04]  /*00a0*/  IMAD R3, R2, UR5, R5 ;  /* 0x0000000502037c24 */ /* 0x004fc8000f8e0205 */
[----:B------:R-:W-:Y:S01]  /*00b0*/  IMAD R9, R0, UR7, R3 ;  /* 0x0000000700097c24 */ /* 0x000fe2000f8e0203 */
[----:B------:R-:W-:-:S13]  /*00c0*/  ISETP.GE.U32.OR P0, PT, R3, UR7, P0 ;  /* 0x0000000703007c0c */ /* 0x000fda0008706470 */
        /* <DEDUP_REMOVED lines=13> */
.L_x_7:
        /* <DEDUP_REMOVED lines=14> */
.L_x_10:


//--------------------- .nv.shared.reserved.0     --------------------------
	.section	.nv.shared.reserved.0,"aw",@nobits
	.weak		__nv_reservedSMEM_offset_0_alias
	.size		__nv_reservedSMEM_offset_0_alias, 0, 64
	.other		__nv_reservedSMEM_offset_0_alias,@"STO_CUDA_RESERVED_SHARED STV_DEFAULT"
__nv_reservedSMEM_offset_0_alias:
	.zero		0
	.zero		64


//--------------------- .nv.constant0._Z19largeMatrixAdd_G2B1PKfS0_Pfii --------------------------
	.section	.nv.constant0._Z19largeMatrixAdd_G2B1PKfS0_Pfii,"a",@progbits
	.sectionflags	@""
	.align	4
.nv.constant0._Z19largeMatrixAdd_G2B1PKfS0_Pfii:
	.zero		928


//--------------------- .nv.constant0._Z19largeMatrixAdd_G1B1PKfS0_Pfii --------------------------
	.section	.nv.constant0._Z19largeMatrixAdd_G1B1PKfS0_Pfii,"a",@progbits
	.sectionflags	@""
	.align	4
.nv.constant0._Z19largeMatrixAdd_G1B1PKfS0_Pfii:
	.zero		928


//--------------------- .nv.constant0._Z19largeMatrixAdd_G2B2PKfS0_Pfii --------------------------
	.section	.nv.constant0._Z19largeMatrixAdd_G2B2PKfS0_Pfii,"a",@progbits
	.sectionflags	@""
	.align	4
.nv.constant0._Z19largeMatrixAdd_G2B2PKfS0_Pfii:
	.zero		928


//--------------------- SYMBOLS --------------------------

	.type		.nv.reservedSmem.offset0,@object
	.size		.nv.reservedSmem.offset0,0x4
